//
// Generated by NVIDIA NVVM Compiler
//
// Compiler Build ID: CL-36424714
// Cuda compilation tools, release 13.0, V13.0.88
// Based on NVVM 20.0.0
//

.version 9.0
.target sm_100
.address_size 64

	// .globl	_Z12helloFromGPUv
.extern .func  (.param .b32 func_retval0) vprintf
(
	.param .b64 vprintf_param_0,
	.param .b64 vprintf_param_1
)
;
.global .align 1 .b8 $str[27] = {104, 101, 108, 108, 111, 32, 102, 114, 111, 109, 32, 103, 112, 117, 32, 116, 104, 114, 101, 97, 100, 32, 37, 100, 46, 10};

.visible .entry _Z12helloFromGPUv()
{
	.local .align 8 .b8 	__local_depot0[8];
	.reg .b64 	%SP;
	.reg .b64 	%SPL;
	.reg .b32 	%r<4>;
	.reg .b64 	%rd<5>;

	mov.u64 	%SPL, __local_depot0;
	cvta.local.u64 	%SP, %SPL;
	add.u64 	%rd1, %SP, 0;
	add.u64 	%rd2, %SPL, 0;
	mov.u32 	%r1, %tid.x;
	st.local.u32 	[%rd2], %r1;
	mov.u64 	%rd3, $str;
	cvta.global.u64 	%rd4, %rd3;
	{ // callseq 0, 0
	.param .b64 param0;
	st.param.b64 	[param0], %rd4;
	.param .b64 param1;
	st.param.b64 	[param1], %rd1;
	.param .b32 retval0;
	call.uni (retval0), 
	vprintf, 
	(
	param0, 
	param1
	);
	ld.param.b32 	%r2, [retval0];
	} // callseq 0
	ret;

}


// ===== COMPILED SASS (sm_100) =====

	.target	sm_100

	.elftype	@"ET_EXEC"


//--------------------- .note.nv.tkinfo           --------------------------
	.section	.note.nv.tkinfo,"",@"SHT_NOTE"
	.sectionflags	@"SHF_NOTE_NV_TKINFO"
	.tkinfo
        /*0018*/ 	.word	0x00000002
        /*0030*/ 	.string	""
        /*0030*/ 	.string	"ptxas"
        /*0030*/ 	.string	"Cuda compilation tools, release 13.0, V13.0.88"
        /*0030*/ 	.string	"Build cuda_13.0.r13.0/compiler.36424714_0"
        /*0030*/ 	.string	"-arch sm_100 -m 64 "



//--------------------- .note.nv.cuinfo           --------------------------
	.section	.note.nv.cuinfo,"",@"SHT_NOTE"
	.sectionflags	@"SHF_NOTE_NV_CUINFO"
        /*0018*/ 	.short	0x0002
        /*001a*/ 	.short	0x0064
        /*001c*/ 	.short	0x0082
	.zero		2


//--------------------- .nv.info                  --------------------------
	.section	.nv.info,"",@"SHT_CUDA_INFO"
	.align	4


	//----- nvinfo : EIATTR_REGCOUNT
	.align		4
        /*0000*/ 	.byte	0x04, 0x2f
        /*0002*/ 	.short	(.L_2 - .L_1)
	.align		4
.L_1:
        /*0004*/ 	.word	index@(_Z12helloFromGPUv)
        /*0008*/ 	.word	0x00000018


	//----- nvinfo : EIATTR_FRAME_SIZE
	.align		4
.L_2:
        /*000c*/ 	.byte	0x04, 0x11
        /*000e*/ 	.short	(.L_4 - .L_3)
	.align		4
.L_3:
        /*0010*/ 	.word	index@(_Z12helloFromGPUv)
        /*0014*/ 	.word	0x00000008


	//----- nvinfo : EIATTR_MIN_STACK_SIZE
	.align		4
.L_4:
        /*0018*/ 	.byte	0x04, 0x12
        /*001a*/ 	.short	(.L_6 - .L_5)
	.align		4
.L_5:
        /*001c*/ 	.word	index@(_Z12helloFromGPUv)
        /*0020*/ 	.word	0x00000008
.L_6:


//--------------------- .nv.compat                --------------------------
	.section	.nv.compat,"",@"SHT_CUDA_COMPAT_INFO"
	.align	4
        /*0000*/ 	.byte	0x02, 0x09, 0x00, 0x00, 0x02, 0x02, 0x01, 0x00, 0x02, 0x05, 0x05, 0x00, 0x03, 0x07, 0x01, 0x01
        /*0010*/ 	.byte	0x02, 0x03, 0x00, 0x00, 0x02, 0x06, 0x01, 0x00, 0x04, 0x0b, 0x08, 0x00, 0x09, 0x00, 0x00, 0x00
        /*0020*/ 	.byte	0x00, 0x00, 0x00, 0x00


//--------------------- .nv.info._Z12helloFromGPUv --------------------------
	.section	.nv.info._Z12helloFromGPUv,"",@"SHT_CUDA_INFO"
	.sectionflags	@""
	.align	4


	//----- nvinfo : EIATTR_CUDA_API_VERSION
	.align		4
        /*0000*/ 	.byte	0x04, 0x37
        /*0002*/ 	.short	(.L_8 - .L_7)
.L_7:
        /*0004*/ 	.word	0x00000082


	//----- nvinfo : EIATTR_SPARSE_MMA_MASK
	.align		4
.L_8:
        /*0008*/ 	.byte	0x03, 0x50
        /*000a*/ 	.short	0x0000


	//----- nvinfo : EIATTR_MAXREG_COUNT
	.align		4
        /*000c*/ 	.byte	0x03, 0x1b
        /*000e*/ 	.short	0x00ff


	//----- nvinfo : EIATTR_EXTERNS
	.align		4
        /*0010*/ 	.byte	0x04, 0x0f
        /*0012*/ 	.short	(.L_10 - .L_9)


	//   ....[0]....
	.align		4
.L_9:
        /*0014*/ 	.word	index@(vprintf)


	//----- nvinfo : EIATTR_MERCURY_ISA_VERSION
	.align		4
.L_10:
        /*0018*/ 	.byte	0x03, 0x5f
        /*001a*/ 	.short	0x0101


	//----- nvinfo : EIATTR_VRC_CTA_INIT_COUNT
	.align		4
        /*001c*/ 	.byte	0x02, 0x4a
	.zero		1
	.zero		1


	//----- nvinfo : EIATTR_SYSCALL_OFFSETS
	.align		4
        /*0020*/ 	.byte	0x04, 0x46
        /*0022*/ 	.short	(.L_12 - .L_11)


	//   ....[0]....
.L_11:
        /*0024*/ 	.word	0x000000e0


	//----- nvinfo : EIATTR_EXIT_INSTR_OFFSETS
	.align		4
.L_12:
        /*0028*/ 	.byte	0x04, 0x1c
        /*002a*/ 	.short	(.L_14 - .L_13)


	//   ....[0]....
.L_13:
        /*002c*/ 	.word	0x000000f0


	//----- nvinfo : EIATTR_SW_WAR
	.align		4
.L_14:
        /*0030*/ 	.byte	0x04, 0x36
        /*0032*/ 	.short	(.L_16 - .L_15)
.L_15:
        /*0034*/ 	.word	0x00000008
.L_16:


//--------------------- .nv.callgraph             --------------------------
	.section	.nv.callgraph,"",@"SHT_CUDA_CALLGRAPH"
	.align	4
	.sectionentsize	8
	.align		4
        /*0000*/ 	.word	0x00000000
	.align		4
        /*0004*/ 	.word	0xffffffff
	.align		4
        /*0008*/ 	.word	index@(_Z12helloFromGPUv)
	.align		4
        /*000c*/ 	.word	index@(vprintf)
	.align		4
        /*0010*/ 	.word	0x00000000
	.align		4
        /*0014*/ 	.word	0xfffffffe
	.align		4
        /*0018*/ 	.word	0x00000000
	.align		4
        /*001c*/ 	.word	0xfffffffd
	.align		4
        /*0020*/ 	.word	0x00000000
	.align		4
        /*0024*/ 	.word	0xfffffffc


//--------------------- .nv.constant4             --------------------------
	.section	.nv.constant4,"a",@progbits
	.align	8
	.align		8
.nv.constant4:
        /*0000*/ 	.dword	vprintf
	.align		8
        /*0008*/ 	.dword	$str


//--------------------- .text._Z12helloFromGPUv   --------------------------
	.section	.text._Z12helloFromGPUv,"ax",@progbits
	.align	128
        .global         _Z12helloFromGPUv
        .type           _Z12helloFromGPUv,@function
        .size           _Z12helloFromGPUv,(.L_x_2 - _Z12helloFromGPUv)
        .other          _Z12helloFromGPUv,@"STO_CUDA_ENTRY STV_DEFAULT"
_Z12helloFromGPUv:
.text._Z12helloFromGPUv:
[----:B------:R-:W0:Y:S01]  /*0000*/  LDC R1, c[0x0][0x37c] ;  /* 0x0000df00ff017b82 */ /* 0x000e220000000800 */
[----:B------:R-:W1:Y:S01]  /*0010*/  S2R R8, SR_TID.X ;  /* 0x0000000000087919 */ /* 0x000e620000002100 */
[----:B0-----:R-:W-:Y:S01]  /*0020*/  VIADD R1, R1, 0xfffffff8 ;  /* 0xfffffff801017836 */ /* 0x001fe20000000000 */
[----:B------:R-:W-:Y:S01]  /*0030*/  MOV R0, 0x0 ;  /* 0x0000000000007802 */ /* 0x000fe20000000f00 */
[----:B------:R-:W0:Y:S04]  /*0040*/  LDCU UR4, c[0x0][0x2f8] ;  /* 0x00005f00ff0477ac */ /* 0x000e280008000800 */
[----:B------:R2:W3:Y:S01]  /*0050*/  LDC.64 R2, c[0x4][R0] ;  /* 0x0100000000027b82 */ /* 0x0004e20000000a00 */
[----:B------:R-:W4:Y:S01]  /*0060*/  LDCU.64 UR6, c[0x4][0x8] ;  /* 0x01000100ff0677ac */ /* 0x000f220008000a00 */
[----:B------:R-:W5:Y:S01]  /*0070*/  LDCU UR5, c[0x0][0x2fc] ;  /* 0x00005f80ff0577ac */ /* 0x000f620008000800 */
[----:B0-----:R-:W-:Y:S01]  /*0080*/  IADD3 R6, P0, PT, R1, UR4, RZ ;  /* 0x0000000401067c10 */ /* 0x001fe2000ff1e0ff */
[----:B----4-:R-:W-:Y:S01]  /*0090*/  IMAD.U32 R4, RZ, RZ, UR6 ;  /* 0x00000006ff047e24 */ /* 0x010fe2000f8e00ff */
[----:B------:R-:W-:-:S03]  /*00a0*/  MOV R5, UR7 ;  /* 0x0000000700057c02 */ /* 0x000fc60008000f00 */
[----:B-----5:R-:W-:Y:S01]  /*00b0*/  IMAD.X R7, RZ, RZ, UR5, P0 ;  /* 0x00000005ff077e24 */ /* 0x020fe200080e06ff */
[----:B-1----:R2:W-:Y:S07]  /*00c0*/  STL [R1], R8 ;  /* 0x0000000801007387 */ /* 0x0025ee0000100800 */
[----:B------:R-:W-:-:S07]  /*00d0*/  LEPC R20, `(.L_x_0) ;  /* 0x000000001014794e */ /* 0x000fce0000000000 */
[----:B--23--:R-:W-:Y:S05]  /*00e0*/  CALL.ABS.NOINC R2 ;  /* 0x0000000002007343 */ /* 0x00cfea0003c00000 */
.L_x_0:
[----:B------:R-:W-:Y:S05]  /*00f0*/  EXIT ;  /* 0x000000000000794d */ /* 0x000fea0003800000 */
.L_x_1:
[----:B------:R-:W-:-:S00]  /*0100*/  BRA `(.L_x_1) ;  /* 0xfffffffc00fc7947 */ /* 0x000fc0000383ffff */
[----:B------:R-:W-:-:S00]  /*0110*/  NOP ;  /* 0x0000000000007918 */ /* 0x000fc00000000000 */
        /* <DEDUP_REMOVED lines=14> */
.L_x_2:


//--------------------- .nv.global.init           --------------------------
	.section	.nv.global.init,"aw",@progbits
.nv.global.init:
	.type		$str,@object
	.size		$str,(.L_0 - $str)
$str:
        /*0000*/ 	.byte	0x68, 0x65, 0x6c, 0x6c, 0x6f, 0x20, 0x66, 0x72, 0x6f, 0x6d, 0x20, 0x67, 0x70, 0x75, 0x20, 0x74
        /*0010*/ 	.byte	0x68, 0x72, 0x65, 0x61, 0x64, 0x20, 0x25, 0x64, 0x2e, 0x0a, 0x00
.L_0:


//--------------------- .nv.shared.reserved.0     --------------------------
	.section	.nv.shared.reserved.0,"aw",@nobits
	.weak		__nv_reservedSMEM_offset_0_alias
	.size		__nv_reservedSMEM_offset_0_alias, 0, 64
	.other		__nv_reservedSMEM_offset_0_alias,@"STO_CUDA_RESERVED_SHARED STV_DEFAULT"
__nv_reservedSMEM_offset_0_alias:
	.zero		0
	.zero		64


//--------------------- .nv.constant0._Z12helloFromGPUv --------------------------
	.section	.nv.constant0._Z12helloFromGPUv,"a",@progbits
	.sectionflags	@""
	.align	4
.nv.constant0._Z12helloFromGPUv:
	.zero		896


//--------------------- SYMBOLS --------------------------

	.type		.nv.reservedSmem.offset0,@object
	.size		.nv.reservedSmem.offset0,0x4
	.type		vprintf,@function
